//
// Generated by NVIDIA NVVM Compiler
//
// Compiler Build ID: CL-36424714
// Cuda compilation tools, release 13.0, V13.0.88
// Based on NVVM 20.0.0
//

.version 9.0
.target sm_100
.address_size 64

	// .globl	default_function_kernel

.visible .entry default_function_kernel(
	.param .u64 .ptr .align 1 default_function_kernel_param_0,
	.param .u64 .ptr .align 1 default_function_kernel_param_1
)
.maxntid 40
{
	.reg .pred 	%p<12>;
	.reg .b16 	%rs<7>;
	.reg .b32 	%r<21>;
	.reg .b32 	%f<40>;
	.reg .b64 	%rd<9>;

	ld.param.u64 	%rd3, [default_function_kernel_param_0];
	ld.param.u64 	%rd4, [default_function_kernel_param_1];
	cvta.to.global.u64 	%rd5, %rd3;
	cvta.to.global.u64 	%rd6, %rd4;
	mov.u32 	%r3, %ctaid.x;
	mov.u32 	%r4, %tid.x;
	mad.lo.s32 	%r5, %r3, 40, %r4;
	mul.wide.u32 	%rd7, %r5, 4;
	add.s64 	%rd1, %rd6, %rd7;
	mul.hi.u32 	%r6, %r3, 1431655766;
	mul.lo.s32 	%r7, %r6, 3;
	sub.s32 	%r8, %r3, %r7;
	shl.b32 	%r9, %r8, 3;
	cvt.u16.u32 	%rs1, %r4;
	mul.lo.s16 	%rs2, %rs1, 52;
	shr.u16 	%rs3, %rs2, 8;
	cvt.u32.u16 	%r10, %rs3;
	add.s32 	%r1, %r9, %r10;
	cvt.u16.u32 	%rs4, %r1;
	mul.lo.s16 	%rs5, %rs4, 171;
	shr.u16 	%rs6, %rs5, 9;
	mad.lo.s32 	%r11, %r3, -30, %r5;
	mul.hi.u32 	%r12, %r11, -2004318071;
	shr.u32 	%r13, %r12, 3;
	mul.lo.s32 	%r14, %r13, 15;
	sub.s32 	%r15, %r11, %r14;
	shl.b32 	%r16, %r15, 1;
	mul.wide.u16 	%r17, %rs6, 60;
	mad.lo.s32 	%r18, %r6, 450, %r16;
	add.s32 	%r19, %r18, %r17;
	add.s32 	%r20, %r19, -31;
	setp.lt.u32 	%p1, %r1, 3;
	setp.eq.s32 	%p2, %r15, 0;
	or.pred  	%p3, %p1, %p2;
	mul.wide.s32 	%rd8, %r20, 4;
	add.s64 	%rd2, %rd5, %rd8;
	mov.f32 	%f33, 0fFF7FFFFD;
	@%p3 bra 	$L__BB0_2;
	ld.global.nc.f32 	%f33, [%rd2];
$L__BB0_2:
	setp.lt.u32 	%p4, %r1, 3;
	mov.f32 	%f34, 0fFF7FFFFD;
	@%p4 bra 	$L__BB0_4;
	ld.global.nc.f32 	%f34, [%rd2+4];
$L__BB0_4:
	setp.lt.u32 	%p5, %r1, 3;
	max.f32 	%f23, %f33, 0fFF7FFFFD;
	max.f32 	%f5, %f23, %f34;
	mov.f32 	%f35, 0fFF7FFFFD;
	@%p5 bra 	$L__BB0_6;
	ld.global.nc.f32 	%f35, [%rd2+8];
$L__BB0_6:
	setp.eq.s32 	%p6, %r15, 0;
	max.f32 	%f8, %f5, %f35;
	mov.f32 	%f36, 0fFF7FFFFD;
	@%p6 bra 	$L__BB0_8;
	ld.global.nc.f32 	%f36, [%rd2+120];
$L__BB0_8:
	setp.eq.s32 	%p7, %r15, 0;
	max.f32 	%f26, %f8, %f36;
	ld.global.nc.f32 	%f27, [%rd2+124];
	max.f32 	%f28, %f26, %f27;
	ld.global.nc.f32 	%f29, [%rd2+128];
	max.f32 	%f11, %f28, %f29;
	setp.gt.u32 	%p8, %r1, 20;
	or.pred  	%p9, %p8, %p7;
	mov.f32 	%f37, 0fFF7FFFFD;
	@%p9 bra 	$L__BB0_10;
	ld.global.nc.f32 	%f37, [%rd2+240];
$L__BB0_10:
	setp.gt.u32 	%p10, %r1, 20;
	max.f32 	%f14, %f11, %f37;
	mov.f32 	%f38, 0fFF7FFFFD;
	@%p10 bra 	$L__BB0_12;
	ld.global.nc.f32 	%f38, [%rd2+244];
$L__BB0_12:
	setp.gt.u32 	%p11, %r1, 20;
	max.f32 	%f17, %f14, %f38;
	mov.f32 	%f39, 0fFF7FFFFD;
	@%p11 bra 	$L__BB0_14;
	ld.global.nc.f32 	%f39, [%rd2+248];
$L__BB0_14:
	max.f32 	%f32, %f17, %f39;
	st.global.f32 	[%rd1], %f32;
	ret;

}


// ===== COMPILED SASS (sm_100) =====

	.target	sm_100

	.elftype	@"ET_EXEC"


//--------------------- .note.nv.tkinfo           --------------------------
	.section	.note.nv.tkinfo,"",@"SHT_NOTE"
	.sectionflags	@"SHF_NOTE_NV_TKINFO"
	.tkinfo
        /*0018*/ 	.word	0x00000002
        /*0030*/ 	.string	""
        /*0030*/ 	.string	"ptxas"
        /*0030*/ 	.string	"Cuda compilation tools, release 13.0, V13.0.88"
        /*0030*/ 	.string	"Build cuda_13.0.r13.0/compiler.36424714_0"
        /*0030*/ 	.string	"-arch sm_100 -m 64 "



//--------------------- .note.nv.cuinfo           --------------------------
	.section	.note.nv.cuinfo,"",@"SHT_NOTE"
	.sectionflags	@"SHF_NOTE_NV_CUINFO"
        /*0018*/ 	.short	0x0002
        /*001a*/ 	.short	0x0064
        /*001c*/ 	.short	0x0082
	.zero		2


//--------------------- .nv.info                  --------------------------
	.section	.nv.info,"",@"SHT_CUDA_INFO"
	.align	4


	//----- nvinfo : EIATTR_REGCOUNT
	.align		4
        /*0000*/ 	.byte	0x04, 0x2f
        /*0002*/ 	.short	(.L_1 - .L_0)
	.align		4
.L_0:
        /*0004*/ 	.word	index@(default_function_kernel)
        /*0008*/ 	.word	0x00000011


	//----- nvinfo : EIATTR_FRAME_SIZE
	.align		4
.L_1:
        /*000c*/ 	.byte	0x04, 0x11
        /*000e*/ 	.short	(.L_3 - .L_2)
	.align		4
.L_2:
        /*0010*/ 	.word	index@(default_function_kernel)
        /*0014*/ 	.word	0x00000000


	//----- nvinfo : EIATTR_MIN_STACK_SIZE
	.align		4
.L_3:
        /*0018*/ 	.byte	0x04, 0x12
        /*001a*/ 	.short	(.L_5 - .L_4)
	.align		4
.L_4:
        /*001c*/ 	.word	index@(default_function_kernel)
        /*0020*/ 	.word	0x00000000
.L_5:


//--------------------- .nv.compat                --------------------------
	.section	.nv.compat,"",@"SHT_CUDA_COMPAT_INFO"
	.align	4
        /*0000*/ 	.byte	0x02, 0x09, 0x00, 0x00, 0x02, 0x02, 0x01, 0x00, 0x02, 0x05, 0x05, 0x00, 0x03, 0x07, 0x01, 0x01
        /*0010*/ 	.byte	0x02, 0x03, 0x00, 0x00, 0x02, 0x06, 0x01, 0x00, 0x04, 0x0b, 0x08, 0x00, 0x09, 0x00, 0x00, 0x00
        /*0020*/ 	.byte	0x00, 0x00, 0x00, 0x00


//--------------------- .nv.info.default_function_kernel --------------------------
	.section	.nv.info.default_function_kernel,"",@"SHT_CUDA_INFO"
	.sectionflags	@""
	.align	4


	//----- nvinfo : EIATTR_CUDA_API_VERSION
	.align		4
        /*0000*/ 	.byte	0x04, 0x37
        /*0002*/ 	.short	(.L_7 - .L_6)
.L_6:
        /*0004*/ 	.word	0x00000082


	//----- nvinfo : EIATTR_KPARAM_INFO
	.align		4
.L_7:
        /*0008*/ 	.byte	0x04, 0x17
        /*000a*/ 	.short	(.L_9 - .L_8)
.L_8:
        /*000c*/ 	.word	0x00000000
        /*0010*/ 	.short	0x0001
        /*0012*/ 	.short	0x0008
        /*0014*/ 	.byte	0x00, 0xf5, 0x21, 0x00


	//----- nvinfo : EIATTR_KPARAM_INFO
	.align		4
.L_9:
        /*0018*/ 	.byte	0x04, 0x17
        /*001a*/ 	.short	(.L_11 - .L_10)
.L_10:
        /*001c*/ 	.word	0x00000000
        /*0020*/ 	.short	0x0000
        /*0022*/ 	.short	0x0000
        /*0024*/ 	.byte	0x00, 0xf5, 0x21, 0x00


	//----- nvinfo : EIATTR_SPARSE_MMA_MASK
	.align		4
.L_11:
        /*0028*/ 	.byte	0x03, 0x50
        /*002a*/ 	.short	0x0000


	//----- nvinfo : EIATTR_MAXREG_COUNT
	.align		4
        /*002c*/ 	.byte	0x03, 0x1b
        /*002e*/ 	.short	0x00ff


	//----- nvinfo : EIATTR_MERCURY_ISA_VERSION
	.align		4
        /*0030*/ 	.byte	0x03, 0x5f
        /*0032*/ 	.short	0x0101


	//----- nvinfo : EIATTR_VRC_CTA_INIT_COUNT
	.align		4
        /*0034*/ 	.byte	0x02, 0x4a
	.zero		1
	.zero		1


	//----- nvinfo : EIATTR_EXIT_INSTR_OFFSETS
	.align		4
        /*0038*/ 	.byte	0x04, 0x1c
        /*003a*/ 	.short	(.L_13 - .L_12)


	//   ....[0]....
.L_12:
        /*003c*/ 	.word	0x000003a0


	//----- nvinfo : EIATTR_MAX_THREADS
	.align		4
.L_13:
        /*0040*/ 	.byte	0x04, 0x05
        /*0042*/ 	.short	(.L_15 - .L_14)
.L_14:
        /*0044*/ 	.word	0x00000028
        /*0048*/ 	.word	0x00000001
        /*004c*/ 	.word	0x00000001


	//----- nvinfo : EIATTR_CBANK_PARAM_SIZE
	.align		4
.L_15:
        /*0050*/ 	.byte	0x03, 0x19
        /*0052*/ 	.short	0x0010


	//----- nvinfo : EIATTR_PARAM_CBANK
	.align		4
        /*0054*/ 	.byte	0x04, 0x0a
        /*0056*/ 	.short	(.L_17 - .L_16)
	.align		4
.L_16:
        /*0058*/ 	.word	index@(.nv.constant0.default_function_kernel)
        /*005c*/ 	.short	0x0380
        /*005e*/ 	.short	0x0010


	//----- nvinfo : EIATTR_SW_WAR
	.align		4
.L_17:
        /*0060*/ 	.byte	0x04, 0x36
        /*0062*/ 	.short	(.L_19 - .L_18)
.L_18:
        /*0064*/ 	.word	0x00000008
.L_19:


//--------------------- .nv.callgraph             --------------------------
	.section	.nv.callgraph,"",@"SHT_CUDA_CALLGRAPH"
	.align	4
	.sectionentsize	8
	.align		4
        /*0000*/ 	.word	0x00000000
	.align		4
        /*0004*/ 	.word	0xffffffff
	.align		4
        /*0008*/ 	.word	0x00000000
	.align		4
        /*000c*/ 	.word	0xfffffffe
	.align		4
        /*0010*/ 	.word	0x00000000
	.align		4
        /*0014*/ 	.word	0xfffffffd
	.align		4
        /*0018*/ 	.word	0x00000000
	.align		4
        /*001c*/ 	.word	0xfffffffc


//--------------------- .text.default_function_kernel --------------------------
	.section	.text.default_function_kernel,"ax",@progbits
	.align	128
        .global         default_function_kernel
        .type           default_function_kernel,@function
        .size           default_function_kernel,(.L_x_1 - default_function_kernel)
        .other          default_function_kernel,@"STO_CUDA_ENTRY STV_DEFAULT"
default_function_kernel:
.text.default_function_kernel:
[----:B------:R-:W-:Y:S01]  /*0000*/  LDC R1, c[0x0][0x37c] ;  /* 0x0000df00ff017b82 */ /* 0x000fe20000000800 */
[----:B------:R-:W0:Y:S01]  /*0010*/  S2R R8, SR_TID.X ;  /* 0x0000000000087919 */ /* 0x000e220000002100 */
[----:B------:R-:W1:Y:S01]  /*0020*/  LDCU.64 UR4, c[0x0][0x358] ;  /* 0x00006b00ff0477ac */ /* 0x000e620008000a00 */
[----:B------:R-:W-:Y:S01]  /*0030*/  IMAD.MOV.U32 R9, RZ, RZ, -0x800003 ;  /* 0xff7ffffdff097424 */ /* 0x000fe200078e00ff */
[----:B------:R-:W2:Y:S01]  /*0040*/  S2R R7, SR_CTAID.X ;  /* 0x0000000000077919 */ /* 0x000ea20000002500 */
[----:B0-----:R-:W-:Y:S01]  /*0050*/  PRMT R0, R8, 0x9910, RZ ;  /* 0x0000991008007816 */ /* 0x001fe200000000ff */
[----:B--2---:R-:W-:-:S04]  /*0060*/  IMAD.HI.U32 R4, R7, 0x55555556, RZ ;  /* 0x5555555607047827 */ /* 0x004fc800078e00ff */
[----:B------:R-:W-:-:S05]  /*0070*/  IMAD R0, R0, 0x34, RZ ;  /* 0x0000003400007824 */ /* 0x000fca00078e02ff */
[----:B------:R-:W-:-:S04]  /*0080*/  LOP3.LUT R0, R0, 0xffff, RZ, 0xc0, !PT ;  /* 0x0000ffff00007812 */ /* 0x000fc800078ec0ff */
[----:B------:R-:W-:Y:S01]  /*0090*/  SHF.R.U32.HI R2, RZ, 0x8, R0 ;  /* 0x00000008ff027819 */ /* 0x000fe20000011600 */
[----:B------:R-:W-:-:S03]  /*00a0*/  IMAD R0, R4, -0x3, R7 ;  /* 0xfffffffd04007824 */ /* 0x000fc600078e0207 */
[----:B------:R-:W-:-:S05]  /*00b0*/  LOP3.LUT R3, R2, 0xffff, RZ, 0xc0, !PT ;  /* 0x0000ffff02037812 */ /* 0x000fca00078ec0ff */
[----:B------:R-:W-:Y:S02]  /*00c0*/  IMAD R6, R0, 0x8, R3 ;  /* 0x0000000800067824 */ /* 0x000fe400078e0203 */
[C---:B------:R-:W-:Y:S01]  /*00d0*/  IMAD R0, R7.reuse, 0x28, R8 ;  /* 0x0000002807007824 */ /* 0x040fe200078e0208 */
[----:B------:R-:W0:Y:S02]  /*00e0*/  LDC.64 R2, c[0x0][0x380] ;  /* 0x0000e000ff027b82 */ /* 0x000e240000000a00 */
[C---:B------:R-:W-:Y:S01]  /*00f0*/  PRMT R5, R6.reuse, 0x9910, RZ ;  /* 0x0000991006057816 */ /* 0x040fe200000000ff */
[----:B------:R-:W-:Y:S01]  /*0100*/  IMAD R7, R7, -0x1e, R0 ;  /* 0xffffffe207077824 */ /* 0x000fe200078e0200 */
[----:B------:R-:W-:-:S03]  /*0110*/  ISETP.GE.U32.AND P1, PT, R6, 0x3, PT ;  /* 0x000000030600780c */ /* 0x000fc60003f26070 */
[----:B------:R-:W-:-:S04]  /*0120*/  IMAD.HI.U32 R8, R7, -0x77777777, RZ ;  /* 0x8888888907087827 */ /* 0x000fc800078e00ff */
[----:B------:R-:W-:Y:S01]  /*0130*/  IMAD R5, R5, 0xab, RZ ;  /* 0x000000ab05057824 */ /* 0x000fe200078e02ff */
[----:B------:R-:W-:-:S04]  /*0140*/  SHF.R.U32.HI R8, RZ, 0x3, R8 ;  /* 0x00000003ff087819 */ /* 0x000fc80000011608 */
[----:B------:R-:W-:Y:S01]  /*0150*/  LOP3.LUT R5, R5, 0xffff, RZ, 0xc0, !PT ;  /* 0x0000ffff05057812 */ /* 0x000fe200078ec0ff */
[----:B------:R-:W-:Y:S02]  /*0160*/  IMAD R7, R8, -0xf, R7 ;  /* 0xfffffff108077824 */ /* 0x000fe400078e0207 */
[----:B------:R-:W-:Y:S01]  /*0170*/  IMAD.MOV.U32 R8, RZ, RZ, -0x800003 ;  /* 0xff7ffffdff087424 */ /* 0x000fe200078e00ff */
[----:B------:R-:W-:Y:S01]  /*0180*/  SHF.R.U32.HI R5, RZ, 0x9, R5 ;  /* 0x00000009ff057819 */ /* 0x000fe20000011605 */
[----:B------:R-:W-:Y:S01]  /*0190*/  IMAD R4, R4, 0xe1, R7 ;  /* 0x000000e104047824 */ /* 0x000fe200078e0207 */
[----:B------:R-:W-:Y:S01]  /*01a0*/  ISETP.NE.AND P0, PT, R7, RZ, PT ;  /* 0x000000ff0700720c */ /* 0x000fe20003f05270 */
[----:B------:R-:W-:Y:S01]  /*01b0*/  IMAD.MOV.U32 R7, RZ, RZ, -0x800003 ;  /* 0xff7ffffdff077424 */ /* 0x000fe200078e00ff */
[----:B------:R-:W-:Y:S02]  /*01c0*/  LOP3.LUT R5, R5, 0xffff, RZ, 0xc0, !PT ;  /* 0x0000ffff05057812 */ /* 0x000fe400078ec0ff */
[----:B------:R-:W-:-:S03]  /*01d0*/  ISETP.LT.U32.OR P2, PT, R6, 0x3, !P0 ;  /* 0x000000030600780c */ /* 0x000fc60004741470 */
[----:B------:R-:W-:-:S05]  /*01e0*/  IMAD R5, R5, 0x1e, R4 ;  /* 0x0000001e05057824 */ /* 0x000fca00078e0204 */
[----:B------:R-:W-:-:S05]  /*01f0*/  LEA R5, R5, 0xffffffe1, 0x1 ;  /* 0xffffffe105057811 */ /* 0x000fca00078e08ff */
[----:B0-----:R-:W-:Y:S02]  /*0200*/  IMAD.WIDE R4, R5, 0x4, R2 ;  /* 0x0000000405047825 */ /* 0x001fe400078e0202 */
[----:B------:R-:W0:Y:S03]  /*0210*/  LDC.64 R2, c[0x0][0x388] ;  /* 0x0000e200ff027b82 */ /* 0x000e260000000a00 */
[----:B-1----:R-:W2:Y:S01]  /*0220*/  @!P2 LDG.E.CONSTANT R7, desc[UR4][R4.64] ;  /* 0x000000040407a981 */ /* 0x002ea2000c1e9900 */
[----:B------:R-:W-:-:S03]  /*0230*/  IMAD.MOV.U32 R10, RZ, RZ, -0x800003 ;  /* 0xff7ffffdff0a7424 */ /* 0x000fc600078e00ff */
[----:B------:R-:W2:Y:S01]  /*0240*/  @P1 LDG.E.CONSTANT R8, desc[UR4][R4.64+0x4] ;  /* 0x0000040404081981 */ /* 0x000ea2000c1e9900 */
[----:B------:R-:W-:-:S03]  /*0250*/  ISETP.GT.U32.OR P2, PT, R6, 0x14, !P0 ;  /* 0x000000140600780c */ /* 0x000fc60004744470 */
[----:B------:R-:W3:Y:S01]  /*0260*/  @P1 LDG.E.CONSTANT R9, desc[UR4][R4.64+0x8] ;  /* 0x0000080404091981 */ /* 0x000ee2000c1e9900 */
[----:B------:R-:W-:Y:S01]  /*0270*/  ISETP.GT.U32.AND P1, PT, R6, 0x14, PT ;  /* 0x000000140600780c */ /* 0x000fe20003f24070 */
[----:B------:R-:W-:Y:S02]  /*0280*/  IMAD.MOV.U32 R6, RZ, RZ, -0x800003 ;  /* 0xff7ffffdff067424 */ /* 0x000fe400078e00ff */
[----:B------:R-:W4:Y:S04]  /*0290*/  @P0 LDG.E.CONSTANT R10, desc[UR4][R4.64+0x78] ;  /* 0x00007804040a0981 */ /* 0x000f28000c1e9900 */
[----:B------:R-:W4:Y:S01]  /*02a0*/  LDG.E.CONSTANT R11, desc[UR4][R4.64+0x7c] ;  /* 0x00007c04040b7981 */ /* 0x000f22000c1e9900 */
[----:B------:R-:W-:-:S03]  /*02b0*/  IMAD.MOV.U32 R12, RZ, RZ, -0x800003 ;  /* 0xff7ffffdff0c7424 */ /* 0x000fc600078e00ff */
[----:B------:R-:W5:Y:S01]  /*02c0*/  LDG.E.CONSTANT R13, desc[UR4][R4.64+0x80] ;  /* 0x00008004040d7981 */ /* 0x000f62000c1e9900 */
[----:B------:R-:W-:-:S03]  /*02d0*/  IMAD.MOV.U32 R14, RZ, RZ, -0x800003 ;  /* 0xff7ffffdff0e7424 */ /* 0x000fc600078e00ff */
[----:B------:R-:W5:Y:S04]  /*02e0*/  @!P2 LDG.E.CONSTANT R6, desc[UR4][R4.64+0xf0] ;  /* 0x0000f0040406a981 */ /* 0x000f68000c1e9900 */
[----:B------:R-:W5:Y:S04]  /*02f0*/  @!P1 LDG.E.CONSTANT R12, desc[UR4][R4.64+0xf4] ;  /* 0x0000f404040c9981 */ /* 0x000f68000c1e9900 */
[----:B------:R-:W5:Y:S01]  /*0300*/  @!P1 LDG.E.CONSTANT R14, desc[UR4][R4.64+0xf8] ;  /* 0x0000f804040e9981 */ /* 0x000f62000c1e9900 */
[----:B0-----:R-:W-:Y:S01]  /*0310*/  IMAD.WIDE.U32 R2, R0, 0x4, R2 ;  /* 0x0000000400027825 */ /* 0x001fe200078e0002 */
[----:B--2---:R-:W-:-:S04]  /*0320*/  FMNMX3 R8, R7, -3.40282306073709652508e+38, R8, !PT ;  /* 0xff7ffffd07087876 */ /* 0x004fc80007800008 */
[----:B---3--:R-:W-:-:S04]  /*0330*/  FMNMX R8, R8, R9, !PT ;  /* 0x0000000908087209 */ /* 0x008fc80007800000 */
[----:B----4-:R-:W-:-:S04]  /*0340*/  FMNMX3 R10, R8, R10, R11, !PT ;  /* 0x0000000a080a7276 */ /* 0x010fc8000780000b */
[----:B-----5:R-:W-:-:S04]  /*0350*/  FMNMX R13, R10, R13, !PT ;  /* 0x0000000d0a0d7209 */ /* 0x020fc80007800000 */
[----:B------:R-:W-:-:S04]  /*0360*/  FMNMX R13, R13, R6, !PT ;  /* 0x000000060d0d7209 */ /* 0x000fc80007800000 */
[----:B------:R-:W-:-:S04]  /*0370*/  FMNMX R7, R13, R12, !PT ;  /* 0x0000000c0d077209 */ /* 0x000fc80007800000 */
[----:B------:R-:W-:-:S05]  /*0380*/  FMNMX R7, R7, R14, !PT ;  /* 0x0000000e07077209 */ /* 0x000fca0007800000 */
[----:B------:R-:W-:Y:S01]  /*0390*/  STG.E desc[UR4][R2.64], R7 ;  /* 0x0000000702007986 */ /* 0x000fe2000c101904 */
[----:B------:R-:W-:Y:S05]  /*03a0*/  EXIT ;  /* 0x000000000000794d */ /* 0x000fea0003800000 */
.L_x_0:
[----:B------:R-:W-:-:S00]  /*03b0*/  BRA `(.L_x_0) ;  /* 0xfffffffc00fc7947 */ /* 0x000fc0000383ffff */
[----:B------:R-:W-:-:S00]  /*03c0*/  NOP ;  /* 0x0000000000007918 */ /* 0x000fc00000000000 */
        /* <DEDUP_REMOVED lines=11> */
.L_x_1:


//--------------------- .nv.shared.reserved.0     --------------------------
	.section	.nv.shared.reserved.0,"aw",@nobits
	.weak		__nv_reservedSMEM_offset_0_alias
	.size		__nv_reservedSMEM_offset_0_alias, 0, 64
	.other		__nv_reservedSMEM_offset_0_alias,@"STO_CUDA_RESERVED_SHARED STV_DEFAULT"
__nv_reservedSMEM_offset_0_alias:
	.zero		0
	.zero		64


//--------------------- .nv.constant0.default_function_kernel --------------------------
	.section	.nv.constant0.default_function_kernel,"a",@progbits
	.sectionflags	@""
	.align	4
.nv.constant0.default_function_kernel:
	.zero		912


//--------------------- SYMBOLS --------------------------

	.type		.nv.reservedSmem.offset0,@object
	.size		.nv.reservedSmem.offset0,0x4
